//
// Generated by NVIDIA NVVM Compiler
//
// Compiler Build ID: CL-36424714
// Cuda compilation tools, release 13.0, V13.0.88
// Based on NVVM 20.0.0
//

.version 9.0
.target sm_100
.address_size 64

	// .globl	_Z19softmaxStableKernelPKfPfi
// _ZZ19softmaxStableKernelPKfPfiE5s_max has been demoted
// _ZZ19softmaxStableKernelPKfPfiE5s_sum has been demoted

.visible .entry _Z19softmaxStableKernelPKfPfi(
	.param .u64 .ptr .align 1 _Z19softmaxStableKernelPKfPfi_param_0,
	.param .u64 .ptr .align 1 _Z19softmaxStableKernelPKfPfi_param_1,
	.param .u32 _Z19softmaxStableKernelPKfPfi_param_2
)
{
	.reg .pred 	%p<19>;
	.reg .b32 	%r<37>;
	.reg .b32 	%f<54>;
	.reg .b64 	%rd<12>;
	// demoted variable
	.shared .align 4 .f32 _ZZ19softmaxStableKernelPKfPfiE5s_max;
	// demoted variable
	.shared .align 4 .f32 _ZZ19softmaxStableKernelPKfPfiE5s_sum;
	ld.param.u64 	%rd3, [_Z19softmaxStableKernelPKfPfi_param_0];
	ld.param.u64 	%rd4, [_Z19softmaxStableKernelPKfPfi_param_1];
	ld.param.u32 	%r11, [_Z19softmaxStableKernelPKfPfi_param_2];
	cvta.to.global.u64 	%rd1, %rd3;
	cvta.to.global.u64 	%rd2, %rd4;
	mov.u32 	%r36, %tid.x;
	setp.ge.s32 	%p1, %r36, %r11;
	mov.f32 	%f51, 0fFF7FFFFF;
	@%p1 bra 	$L__BB0_3;
	mov.f32 	%f51, 0fFF7FFFFF;
	mov.u32 	%r2, %ntid.x;
	mov.u32 	%r34, %r36;
$L__BB0_2:
	mul.wide.s32 	%rd5, %r34, 4;
	add.s64 	%rd6, %rd1, %rd5;
	ld.global.f32 	%f13, [%rd6];
	max.f32 	%f51, %f51, %f13;
	add.s32 	%r34, %r34, %r2;
	setp.lt.s32 	%p2, %r34, %r11;
	@%p2 bra 	$L__BB0_2;
$L__BB0_3:
	mov.b32 	%r12, %f51;
	shfl.sync.down.b32	%r13|%p3, %r12, 16, 31, -1;
	mov.b32 	%f14, %r13;
	max.f32 	%f15, %f51, %f14;
	mov.b32 	%r14, %f15;
	shfl.sync.down.b32	%r15|%p4, %r14, 8, 31, -1;
	mov.b32 	%f16, %r15;
	max.f32 	%f17, %f15, %f16;
	mov.b32 	%r16, %f17;
	shfl.sync.down.b32	%r17|%p5, %r16, 4, 31, -1;
	mov.b32 	%f18, %r17;
	max.f32 	%f19, %f17, %f18;
	mov.b32 	%r18, %f19;
	shfl.sync.down.b32	%r19|%p6, %r18, 2, 31, -1;
	mov.b32 	%f20, %r19;
	max.f32 	%f21, %f19, %f20;
	mov.b32 	%r20, %f21;
	shfl.sync.down.b32	%r21|%p7, %r20, 1, 31, -1;
	mov.b32 	%f22, %r21;
	max.f32 	%f4, %f21, %f22;
	setp.ne.s32 	%p8, %r36, 0;
	@%p8 bra 	$L__BB0_5;
	st.shared.f32 	[_ZZ19softmaxStableKernelPKfPfiE5s_max], %f4;
$L__BB0_5:
	setp.ge.s32 	%p9, %r36, %r11;
	bar.sync 	0;
	mov.f32 	%f53, 0f00000000;
	@%p9 bra 	$L__BB0_8;
	ld.shared.f32 	%f5, [_ZZ19softmaxStableKernelPKfPfiE5s_max];
	mov.f32 	%f53, 0f00000000;
	mov.u32 	%r5, %ntid.x;
	mov.u32 	%r35, %r36;
$L__BB0_7:
	mul.wide.s32 	%rd7, %r35, 4;
	add.s64 	%rd8, %rd1, %rd7;
	ld.global.f32 	%f25, [%rd8];
	sub.f32 	%f26, %f25, %f5;
	fma.rn.f32 	%f27, %f26, 0f3BBB989D, 0f3F000000;
	cvt.sat.f32.f32 	%f28, %f27;
	mov.f32 	%f29, 0f4B400001;
	mov.f32 	%f30, 0f437C0000;
	fma.rm.f32 	%f31, %f28, %f30, %f29;
	add.f32 	%f32, %f31, 0fCB40007F;
	neg.f32 	%f33, %f32;
	fma.rn.f32 	%f34, %f26, 0f3FB8AA3B, %f33;
	fma.rn.f32 	%f35, %f26, 0f32A57060, %f34;
	mov.b32 	%r22, %f31;
	shl.b32 	%r23, %r22, 23;
	mov.b32 	%f36, %r23;
	ex2.approx.ftz.f32 	%f37, %f35;
	mul.f32 	%f38, %f37, %f36;
	add.s64 	%rd9, %rd2, %rd7;
	st.global.f32 	[%rd9], %f38;
	add.f32 	%f53, %f53, %f38;
	add.s32 	%r35, %r35, %r5;
	setp.lt.s32 	%p10, %r35, %r11;
	@%p10 bra 	$L__BB0_7;
$L__BB0_8:
	setp.ne.s32 	%p11, %r36, 0;
	mov.b32 	%r24, %f53;
	shfl.sync.down.b32	%r25|%p12, %r24, 16, 31, -1;
	mov.b32 	%f39, %r25;
	add.f32 	%f40, %f53, %f39;
	mov.b32 	%r26, %f40;
	shfl.sync.down.b32	%r27|%p13, %r26, 8, 31, -1;
	mov.b32 	%f41, %r27;
	add.f32 	%f42, %f40, %f41;
	mov.b32 	%r28, %f42;
	shfl.sync.down.b32	%r29|%p14, %r28, 4, 31, -1;
	mov.b32 	%f43, %r29;
	add.f32 	%f44, %f42, %f43;
	mov.b32 	%r30, %f44;
	shfl.sync.down.b32	%r31|%p15, %r30, 2, 31, -1;
	mov.b32 	%f45, %r31;
	add.f32 	%f46, %f44, %f45;
	mov.b32 	%r32, %f46;
	shfl.sync.down.b32	%r33|%p16, %r32, 1, 31, -1;
	mov.b32 	%f47, %r33;
	add.f32 	%f9, %f46, %f47;
	@%p11 bra 	$L__BB0_10;
	st.shared.f32 	[_ZZ19softmaxStableKernelPKfPfiE5s_sum], %f9;
$L__BB0_10:
	setp.ge.s32 	%p17, %r36, %r11;
	bar.sync 	0;
	@%p17 bra 	$L__BB0_13;
	ld.shared.f32 	%f10, [_ZZ19softmaxStableKernelPKfPfiE5s_sum];
	mov.u32 	%r8, %ntid.x;
$L__BB0_12:
	mul.wide.s32 	%rd10, %r36, 4;
	add.s64 	%rd11, %rd2, %rd10;
	ld.global.f32 	%f48, [%rd11];
	div.rn.f32 	%f49, %f48, %f10;
	st.global.f32 	[%rd11], %f49;
	add.s32 	%r36, %r36, %r8;
	setp.lt.s32 	%p18, %r36, %r11;
	@%p18 bra 	$L__BB0_12;
$L__BB0_13:
	ret;

}


// ===== COMPILED SASS (sm_100) =====

	.target	sm_100

	.elftype	@"ET_EXEC"


//--------------------- .note.nv.tkinfo           --------------------------
	.section	.note.nv.tkinfo,"",@"SHT_NOTE"
	.sectionflags	@"SHF_NOTE_NV_TKINFO"
	.tkinfo
        /*0018*/ 	.word	0x00000002
        /*0030*/ 	.string	""
        /*0030*/ 	.string	"ptxas"
        /*0030*/ 	.string	"Cuda compilation tools, release 13.0, V13.0.88"
        /*0030*/ 	.string	"Build cuda_13.0.r13.0/compiler.36424714_0"
        /*0030*/ 	.string	"-arch sm_100 -m 64 "



//--------------------- .note.nv.cuinfo           --------------------------
	.section	.note.nv.cuinfo,"",@"SHT_NOTE"
	.sectionflags	@"SHF_NOTE_NV_CUINFO"
        /*0018*/ 	.short	0x0002
        /*001a*/ 	.short	0x0064
        /*001c*/ 	.short	0x0082
	.zero		2


//--------------------- .nv.info                  --------------------------
	.section	.nv.info,"",@"SHT_CUDA_INFO"
	.align	4


	//----- nvinfo : EIATTR_REGCOUNT
	.align		4
        /*0000*/ 	.byte	0x04, 0x2f
        /*0002*/ 	.short	(.L_1 - .L_0)
	.align		4
.L_0:
        /*0004*/ 	.word	index@(_Z19softmaxStableKernelPKfPfi)
        /*0008*/ 	.word	0x00000014


	//----- nvinfo : EIATTR_FRAME_SIZE
	.align		4
.L_1:
        /*000c*/ 	.byte	0x04, 0x11
        /*000e*/ 	.short	(.L_3 - .L_2)
	.align		4
.L_2:
        /*0010*/ 	.word	index@($__internal_0_$__cuda_sm3x_div_rn_noftz_f32_slowpath)
        /*0014*/ 	.word	0x00000000


	//----- nvinfo : EIATTR_FRAME_SIZE
	.align		4
.L_3:
        /*0018*/ 	.byte	0x04, 0x11
        /*001a*/ 	.short	(.L_5 - .L_4)
	.align		4
.L_4:
        /*001c*/ 	.word	index@(_Z19softmaxStableKernelPKfPfi)
        /*0020*/ 	.word	0x00000000


	//----- nvinfo : EIATTR_MIN_STACK_SIZE
	.align		4
.L_5:
        /*0024*/ 	.byte	0x04, 0x12
        /*0026*/ 	.short	(.L_7 - .L_6)
	.align		4
.L_6:
        /*0028*/ 	.word	index@(_Z19softmaxStableKernelPKfPfi)
        /*002c*/ 	.word	0x00000000
.L_7:


//--------------------- .nv.compat                --------------------------
	.section	.nv.compat,"",@"SHT_CUDA_COMPAT_INFO"
	.align	4
        /*0000*/ 	.byte	0x02, 0x09, 0x00, 0x00, 0x02, 0x02, 0x01, 0x00, 0x02, 0x05, 0x05, 0x00, 0x03, 0x07, 0x01, 0x01
        /*0010*/ 	.byte	0x02, 0x03, 0x00, 0x00, 0x02, 0x06, 0x01, 0x00, 0x04, 0x0b, 0x08, 0x00, 0x01, 0x00, 0x00, 0x00
        /*0020*/ 	.byte	0x00, 0x00, 0x00, 0x00


//--------------------- .nv.info._Z19softmaxStableKernelPKfPfi --------------------------
	.section	.nv.info._Z19softmaxStableKernelPKfPfi,"",@"SHT_CUDA_INFO"
	.sectionflags	@""
	.align	4


	//----- nvinfo : EIATTR_CUDA_API_VERSION
	.align		4
        /*0000*/ 	.byte	0x04, 0x37
        /*0002*/ 	.short	(.L_9 - .L_8)
.L_8:
        /*0004*/ 	.word	0x00000082


	//----- nvinfo : EIATTR_KPARAM_INFO
	.align		4
.L_9:
        /*0008*/ 	.byte	0x04, 0x17
        /*000a*/ 	.short	(.L_11 - .L_10)
.L_10:
        /*000c*/ 	.word	0x00000000
        /*0010*/ 	.short	0x0002
        /*0012*/ 	.short	0x0010
        /*0014*/ 	.byte	0x00, 0xf0, 0x11, 0x00


	//----- nvinfo : EIATTR_KPARAM_INFO
	.align		4
.L_11:
        /*0018*/ 	.byte	0x04, 0x17
        /*001a*/ 	.short	(.L_13 - .L_12)
.L_12:
        /*001c*/ 	.word	0x00000000
        /*0020*/ 	.short	0x0001
        /*0022*/ 	.short	0x0008
        /*0024*/ 	.byte	0x00, 0xf5, 0x21, 0x00


	//----- nvinfo : EIATTR_KPARAM_INFO
	.align		4
.L_13:
        /*0028*/ 	.byte	0x04, 0x17
        /*002a*/ 	.short	(.L_15 - .L_14)
.L_14:
        /*002c*/ 	.word	0x00000000
        /*0030*/ 	.short	0x0000
        /*0032*/ 	.short	0x0000
        /*0034*/ 	.byte	0x00, 0xf5, 0x21, 0x00


	//----- nvinfo : EIATTR_SPARSE_MMA_MASK
	.align		4
.L_15:
        /*0038*/ 	.byte	0x03, 0x50
        /*003a*/ 	.short	0x0000


	//----- nvinfo : EIATTR_MAXREG_COUNT
	.align		4
        /*003c*/ 	.byte	0x03, 0x1b
        /*003e*/ 	.short	0x00ff


	//----- nvinfo : EIATTR_NUM_BARRIERS
	.align		4
        /*0040*/ 	.byte	0x02, 0x4c
        /*0042*/ 	.byte	0x01
	.zero		1


	//----- nvinfo : EIATTR_MERCURY_ISA_VERSION
	.align		4
        /*0044*/ 	.byte	0x03, 0x5f
        /*0046*/ 	.short	0x0101


	//----- nvinfo : EIATTR_COOP_GROUP_MASK_REGIDS
	.align		4
        /*0048*/ 	.byte	0x04, 0x29
        /*004a*/ 	.short	(.L_17 - .L_16)


	//   ....[0]....
.L_16:
        /*004c*/ 	.word	0xffffffff


	//   ....[1]....
        /*0050*/ 	.word	0xffffffff


	//   ....[2]....
        /*0054*/ 	.word	0xffffffff


	//   ....[3]....
        /*0058*/ 	.word	0xffffffff


	//   ....[4]....
        /*005c*/ 	.word	0xffffffff


	//   ....[5]....
        /*0060*/ 	.word	0xffffffff


	//   ....[6]....
        /*0064*/ 	.word	0xffffffff


	//   ....[7]....
        /*0068*/ 	.word	0xffffffff


	//   ....[8]....
        /*006c*/ 	.word	0xffffffff


	//   ....[9]....
        /*0070*/ 	.word	0xffffffff


	//----- nvinfo : EIATTR_COOP_GROUP_INSTR_OFFSETS
	.align		4
.L_17:
        /*0074*/ 	.byte	0x04, 0x28
        /*0076*/ 	.short	(.L_19 - .L_18)


	//   ....[0]....
.L_18:
        /*0078*/ 	.word	0x00000130


	//   ....[1]....
        /*007c*/ 	.word	0x000001a0


	//   ....[2]....
        /*0080*/ 	.word	0x000001e0


	//   ....[3]....
        /*0084*/ 	.word	0x00000200


	//   ....[4]....
        /*0088*/ 	.word	0x00000220


	//   ....[5]....
        /*008c*/ 	.word	0x00000440


	//   ....[6]....
        /*0090*/ 	.word	0x000004a0


	//   ....[7]....
        /*0094*/ 	.word	0x000004d0


	//   ....[8]....
        /*0098*/ 	.word	0x000004f0


	//   ....[9]....
        /*009c*/ 	.word	0x00000510


	//----- nvinfo : EIATTR_VRC_CTA_INIT_COUNT
	.align		4
.L_19:
        /*00a0*/ 	.byte	0x02, 0x4a
	.zero		1
	.zero		1


	//----- nvinfo : EIATTR_EXIT_INSTR_OFFSETS
	.align		4
        /*00a4*/ 	.byte	0x04, 0x1c
        /*00a6*/ 	.short	(.L_21 - .L_20)


	//   ....[0]....
.L_20:
        /*00a8*/ 	.word	0x00000550


	//   ....[1]....
        /*00ac*/ 	.word	0x00000700


	//----- nvinfo : EIATTR_CRS_STACK_SIZE
	.align		4
.L_21:
        /*00b0*/ 	.byte	0x04, 0x1e
        /*00b2*/ 	.short	(.L_23 - .L_22)
.L_22:
        /*00b4*/ 	.word	0x00000000


	//----- nvinfo : EIATTR_CBANK_PARAM_SIZE
	.align		4
.L_23:
        /*00b8*/ 	.byte	0x03, 0x19
        /*00ba*/ 	.short	0x0014


	//----- nvinfo : EIATTR_PARAM_CBANK
	.align		4
        /*00bc*/ 	.byte	0x04, 0x0a
        /*00be*/ 	.short	(.L_25 - .L_24)
	.align		4
.L_24:
        /*00c0*/ 	.word	index@(.nv.constant0._Z19softmaxStableKernelPKfPfi)
        /*00c4*/ 	.short	0x0380
        /*00c6*/ 	.short	0x0014


	//----- nvinfo : EIATTR_SW_WAR
	.align		4
.L_25:
        /*00c8*/ 	.byte	0x04, 0x36
        /*00ca*/ 	.short	(.L_27 - .L_26)
.L_26:
        /*00cc*/ 	.word	0x00000008
.L_27:


//--------------------- .nv.callgraph             --------------------------
	.section	.nv.callgraph,"",@"SHT_CUDA_CALLGRAPH"
	.align	4
	.sectionentsize	8
	.align		4
        /*0000*/ 	.word	0x00000000
	.align		4
        /*0004*/ 	.word	0xffffffff
	.align		4
        /*0008*/ 	.word	0x00000000
	.align		4
        /*000c*/ 	.word	0xfffffffe
	.align		4
        /*0010*/ 	.word	0x00000000
	.align		4
        /*0014*/ 	.word	0xfffffffd
	.align		4
        /*0018*/ 	.word	0x00000000
	.align		4
        /*001c*/ 	.word	0xfffffffc


//--------------------- .text._Z19softmaxStableKernelPKfPfi --------------------------
	.section	.text._Z19softmaxStableKernelPKfPfi,"ax",@progbits
	.align	128
        .global         _Z19softmaxStableKernelPKfPfi
        .type           _Z19softmaxStableKernelPKfPfi,@function
        .size           _Z19softmaxStableKernelPKfPfi,(.L_x_21 - _Z19softmaxStableKernelPKfPfi)
        .other          _Z19softmaxStableKernelPKfPfi,@"STO_CUDA_ENTRY STV_DEFAULT"
_Z19softmaxStableKernelPKfPfi:
.text._Z19softmaxStableKernelPKfPfi:
[----:B------:R-:W-:Y:S01]  /*0000*/  LDC R1, c[0x0][0x37c] ;  /* 0x0000df00ff017b82 */ /* 0x000fe20000000800 */
[----:B------:R-:W0:Y:S01]  /*0010*/  S2R R2, SR_TID.X ;  /* 0x0000000000027919 */ /* 0x000e220000002100 */
[----:B------:R-:W0:Y:S01]  /*0020*/  LDCU UR8, c[0x0][0x390] ;  /* 0x00007200ff0877ac */ /* 0x000e220008000800 */
[----:B------:R-:W-:Y:S01]  /*0030*/  BSSY.RECONVERGENT B0, `(.L_x_0) ;  /* 0x000000f000007945 */ /* 0x000fe20003800200 */
[----:B------:R-:W-:Y:S01]  /*0040*/  IMAD.MOV.U32 R0, RZ, RZ, -0x800001 ;  /* 0xff7fffffff007424 */ /* 0x000fe200078e00ff */
[----:B------:R-:W1:Y:S01]  /*0050*/  LDCU.64 UR6, c[0x0][0x358] ;  /* 0x00006b00ff0677ac */ /* 0x000e620008000a00 */
[----:B0-----:R-:W-:-:S13]  /*0060*/  ISETP.GE.AND P0, PT, R2, UR8, PT ;  /* 0x0000000802007c0c */ /* 0x001fda000bf06270 */
[----:B-1----:R-:W-:Y:S05]  /*0070*/  @P0 BRA `(.L_x_1) ;  /* 0x0000000000280947 */ /* 0x002fea0003800000 */
[----:B------:R-:W0:Y:S01]  /*0080*/  LDC R8, c[0x0][0x360] ;  /* 0x0000d800ff087b82 */ /* 0x000e220000000800 */
[----:B------:R-:W-:Y:S02]  /*0090*/  IMAD.MOV.U32 R0, RZ, RZ, -0x800001 ;  /* 0xff7fffffff007424 */ /* 0x000fe400078e00ff */
[----:B------:R-:W-:-:S05]  /*00a0*/  IMAD.MOV.U32 R3, RZ, RZ, R2 ;  /* 0x000000ffff037224 */ /* 0x000fca00078e0002 */
[----:B------:R-:W1:Y:S02]  /*00b0*/  LDC.64 R6, c[0x0][0x380] ;  /* 0x0000e000ff067b82 */ /* 0x000e640000000a00 */
.L_x_2:
[----:B-1----:R-:W-:-:S06]  /*00c0*/  IMAD.WIDE R4, R3, 0x4, R6 ;  /* 0x0000000403047825 */ /* 0x002fcc00078e0206 */
[----:B------:R-:W2:Y:S01]  /*00d0*/  LDG.E R5, desc[UR6][R4.64] ;  /* 0x0000000604057981 */ /* 0x000ea2000c1e1900 */
[----:B0-----:R-:W-:-:S05]  /*00e0*/  IMAD.IADD R3, R8, 0x1, R3 ;  /* 0x0000000108037824 */ /* 0x001fca00078e0203 */
[----:B------:R-:W-:Y:S02]  /*00f0*/  ISETP.GE.AND P0, PT, R3, UR8, PT ;  /* 0x0000000803007c0c */ /* 0x000fe4000bf06270 */
[----:B--2---:R-:W-:-:S11]  /*0100*/  FMNMX R0, R5, R0, !PT ;  /* 0x0000000005007209 */ /* 0x004fd60007800000 */
[----:B------:R-:W-:Y:S05]  /*0110*/  @!P0 BRA `(.L_x_2) ;  /* 0xfffffffc00e88947 */ /* 0x000fea000383ffff */
.L_x_1:
[----:B------:R-:W-:Y:S05]  /*0120*/  BSYNC.RECONVERGENT B0 ;  /* 0x0000000000007941 */ /* 0x000fea0003800200 */
.L_x_0:
[----:B------:R-:W0:Y:S01]  /*0130*/  SHFL.DOWN PT, R3, R0, 0x10, 0x1f ;  /* 0x0a001f0000037f89 */ /* 0x000e2200000e0000 */
[C---:B------:R-:W-:Y:S01]  /*0140*/  ISETP.NE.AND P0, PT, R2.reuse, RZ, PT ;  /* 0x000000ff0200720c */ /* 0x040fe20003f05270 */
[----:B------:R-:W-:Y:S01]  /*0150*/  BSSY.RECONVERGENT B0, `(.L_x_3) ;  /* 0x000002e000007945 */ /* 0x000fe20003800200 */
[----:B------:R-:W-:-:S11]  /*0160*/  ISETP.GE.AND P1, PT, R2, UR8, PT ;  /* 0x0000000802007c0c */ /* 0x000fd6000bf26270 */
[----:B------:R-:W1:Y:S01]  /*0170*/  @!P0 S2R R9, SR_CgaCtaId ;  /* 0x0000000000098919 */ /* 0x000e620000008800 */
[----:B0-----:R-:W-:Y:S02]  /*0180*/  FMNMX R3, R3, R0, !PT ;  /* 0x0000000003037209 */ /* 0x001fe40007800000 */
[----:B------:R-:W-:-:S03]  /*0190*/  @!P0 MOV R0, 0x400 ;  /* 0x0000040000008802 */ /* 0x000fc60000000f00 */
[----:B------:R-:W0:Y:S01]  /*01a0*/  SHFL.DOWN PT, R4, R3, 0x8, 0x1f ;  /* 0x09001f0003047f89 */ /* 0x000e2200000e0000 */
[----:B-1----:R-:W-:Y:S02]  /*01b0*/  @!P0 LEA R0, R9, R0, 0x18 ;  /* 0x0000000009008211 */ /* 0x002fe400078ec0ff */
[----:B0-----:R-:W-:Y:S01]  /*01c0*/  FMNMX R4, R3, R4, !PT ;  /* 0x0000000403047209 */ /* 0x001fe20007800000 */
[----:B------:R-:W-:-:S04]  /*01d0*/  IMAD.MOV.U32 R3, RZ, RZ, RZ ;  /* 0x000000ffff037224 */ /* 0x000fc800078e00ff */
[----:B------:R-:W0:Y:S02]  /*01e0*/  SHFL.DOWN PT, R5, R4, 0x4, 0x1f ;  /* 0x08801f0004057f89 */ /* 0x000e2400000e0000 */
[----:B0-----:R-:W-:-:S05]  /*01f0*/  FMNMX R5, R4, R5, !PT ;  /* 0x0000000504057209 */ /* 0x001fca0007800000 */
[----:B------:R-:W0:Y:S02]  /*0200*/  SHFL.DOWN PT, R6, R5, 0x2, 0x1f ;  /* 0x08401f0005067f89 */ /* 0x000e2400000e0000 */
[----:B0-----:R-:W-:-:S05]  /*0210*/  FMNMX R6, R5, R6, !PT ;  /* 0x0000000605067209 */ /* 0x001fca0007800000 */
[----:B------:R-:W0:Y:S02]  /*0220*/  SHFL.DOWN PT, R7, R6, 0x1, 0x1f ;  /* 0x08201f0006077f89 */ /* 0x000e2400000e0000 */
[----:B0-----:R-:W-:-:S05]  /*0230*/  FMNMX R7, R6, R7, !PT ;  /* 0x0000000706077209 */ /* 0x001fca0007800000 */
[----:B------:R0:W-:Y:S01]  /*0240*/  @!P0 STS [R0], R7 ;  /* 0x0000000700008388 */ /* 0x0001e20000000800 */
[----:B------:R-:W-:Y:S06]  /*0250*/  BAR.SYNC.DEFER_BLOCKING 0x0 ;  /* 0x0000000000007b1d */ /* 0x000fec0000010000 */
[----:B------:R-:W-:Y:S05]  /*0260*/  @P1 BRA `(.L_x_4) ;  /* 0x0000000000701947 */ /* 0x000fea0003800000 */
[----:B------:R-:W1:Y:S01]  /*0270*/  S2UR UR5, SR_CgaCtaId ;  /* 0x00000000000579c3 */ /* 0x000e620000008800 */
[----:B------:R-:W-:Y:S01]  /*0280*/  UMOV UR4, 0x400 ;  /* 0x0000040000047882 */ /* 0x000fe20000000000 */
[----:B------:R-:W-:Y:S02]  /*0290*/  IMAD.MOV.U32 R3, RZ, RZ, RZ ;  /* 0x000000ffff037224 */ /* 0x000fe400078e00ff */
[----:B------:R-:W-:-:S04]  /*02a0*/  IMAD.MOV.U32 R11, RZ, RZ, R2 ;  /* 0x000000ffff0b7224 */ /* 0x000fc800078e0002 */
[----:B------:R-:W2:Y:S08]  /*02b0*/  LDC R14, c[0x0][0x360] ;  /* 0x0000d800ff0e7b82 */ /* 0x000eb00000000800 */
[----:B------:R-:W3:Y:S01]  /*02c0*/  LDC.64 R4, c[0x0][0x380] ;  /* 0x0000e000ff047b82 */ /* 0x000ee20000000a00 */
[----:B-1----:R-:W-:-:S07]  /*02d0*/  ULEA UR4, UR5, UR4, 0x18 ;  /* 0x0000000405047291 */ /* 0x002fce000f8ec0ff */
[----:B0-----:R-:W0:Y:S02]  /*02e0*/  LDC.64 R6, c[0x0][0x388] ;  /* 0x0000e200ff067b82 */ /* 0x001e240000000a00 */
[----:B------:R-:W1:Y:S03]  /*02f0*/  LDS R0, [UR4] ;  /* 0x00000004ff007984 */ /* 0x000e660008000800 */
.L_x_5:
[----:B---34-:R-:W-:-:S06]  /*0300*/  IMAD.WIDE R8, R11, 0x4, R4 ;  /* 0x000000040b087825 */ /* 0x018fcc00078e0204 */
[----:B------:R-:W1:Y:S01]  /*0310*/  LDG.E R9, desc[UR6][R8.64] ;  /* 0x0000000608097981 */ /* 0x000e62000c1e1900 */
[----:B------:R-:W-:Y:S02]  /*0320*/  IMAD.MOV.U32 R13, RZ, RZ, 0x3bbb989d ;  /* 0x3bbb989dff0d7424 */ /* 0x000fe400078e00ff */
[----:B------:R-:W-:Y:S02]  /*0330*/  IMAD.MOV.U32 R15, RZ, RZ, 0x437c0000 ;  /* 0x437c0000ff0f7424 */ /* 0x000fe400078e00ff */
[----:B-1----:R-:W-:Y:S01]  /*0340*/  FADD R10, -R0, R9 ;  /* 0x00000009000a7221 */ /* 0x002fe20000000100 */
[----:B0-----:R-:W-:-:S04]  /*0350*/  IMAD.WIDE R8, R11, 0x4, R6 ;  /* 0x000000040b087825 */ /* 0x001fc800078e0206 */
[----:B------:R-:W-:Y:S01]  /*0360*/  FFMA.SAT R12, R10, R13, 0.5 ;  /* 0x3f0000000a0c7423 */ /* 0x000fe2000000200d */
[----:B--2---:R-:W-:-:S03]  /*0370*/  IMAD.IADD R11, R14, 0x1, R11 ;  /* 0x000000010e0b7824 */ /* 0x004fc600078e020b */
[----:B------:R-:W-:Y:S02]  /*0380*/  FFMA.RM R12, R12, R15, 12582913 ;  /* 0x4b4000010c0c7423 */ /* 0x000fe4000000400f */
[----:B------:R-:W-:Y:S02]  /*0390*/  ISETP.GE.AND P0, PT, R11, UR8, PT ;  /* 0x000000080b007c0c */ /* 0x000fe4000bf06270 */
[C---:B------:R-:W-:Y:S01]  /*03a0*/  FADD R13, R12.reuse, -12583039 ;  /* 0xcb40007f0c0d7421 */ /* 0x040fe20000000000 */
[----:B------:R-:W-:-:S03]  /*03b0*/  IMAD.SHL.U32 R12, R12, 0x800000, RZ ;  /* 0x008000000c0c7824 */ /* 0x000fc600078e00ff */
[----:B------:R-:W-:-:S04]  /*03c0*/  FFMA R13, R10, 1.4426950216293334961, -R13 ;  /* 0x3fb8aa3b0a0d7823 */ /* 0x000fc8000000080d */
[----:B------:R-:W-:-:S06]  /*03d0*/  FFMA R13, R10, 1.925963033500011079e-08, R13 ;  /* 0x32a570600a0d7823 */ /* 0x000fcc000000000d */
[----:B------:R-:W0:Y:S02]  /*03e0*/  MUFU.EX2 R13, R13 ;  /* 0x0000000d000d7308 */ /* 0x000e240000000800 */
[----:B0-----:R-:W-:-:S04]  /*03f0*/  FMUL R12, R12, R13 ;  /* 0x0000000d0c0c7220 */ /* 0x001fc80000400000 */
[----:B------:R-:W-:Y:S01]  /*0400*/  FADD R3, R12, R3 ;  /* 0x000000030c037221 */ /* 0x000fe20000000000 */
[----:B------:R4:W-:Y:S01]  /*0410*/  STG.E desc[UR6][R8.64], R12 ;  /* 0x0000000c08007986 */ /* 0x0009e2000c101906 */
[----:B------:R-:W-:Y:S05]  /*0420*/  @!P0 BRA `(.L_x_5) ;  /* 0xfffffffc00b48947 */ /* 0x000fea000383ffff */
.L_x_4:
[----:B------:R-:W-:Y:S05]  /*0430*/  BSYNC.RECONVERGENT B0 ;  /* 0x0000000000007941 */ /* 0x000fea0003800200 */
.L_x_3:
[----:B0-----:R-:W0:Y:S01]  /*0440*/  SHFL.DOWN PT, R0, R3, 0x10, 0x1f ;  /* 0x0a001f0003007f89 */ /* 0x001e2200000e0000 */
[C---:B------:R-:W-:Y:S02]  /*0450*/  ISETP.NE.AND P0, PT, R2.reuse, RZ, PT ;  /* 0x000000ff0200720c */ /* 0x040fe40003f05270 */
[----:B------:R-:W-:-:S11]  /*0460*/  ISETP.GE.AND P1, PT, R2, UR8, PT ;  /* 0x0000000802007c0c */ /* 0x000fd6000bf26270 */
[----:B----4-:R-:W1:Y:S01]  /*0470*/  @!P0 S2R R8, SR_CgaCtaId ;  /* 0x0000000000088919 */ /* 0x010e620000008800 */
[----:B0-----:R-:W-:Y:S01]  /*0480*/  FADD R0, R0, R3 ;  /* 0x0000000300007221 */ /* 0x001fe20000000000 */
[----:B------:R-:W-:-:S04]  /*0490*/  @!P0 MOV R3, 0x400 ;  /* 0x0000040000038802 */ /* 0x000fc80000000f00 */
[----:B------:R-:W0:Y:S01]  /*04a0*/  SHFL.DOWN PT, R5, R0, 0x8, 0x1f ;  /* 0x09001f0000057f89 */ /* 0x000e2200000e0000 */
[----:B-1----:R-:W-:Y:S01]  /*04b0*/  @!P0 LEA R3, R8, R3, 0x18 ;  /* 0x0000000308038211 */ /* 0x002fe200078ec0ff */
[----:B0-----:R-:W-:-:S05]  /*04c0*/  FADD R5, R0, R5 ;  /* 0x0000000500057221 */ /* 0x001fca0000000000 */
[----:B------:R-:W0:Y:S02]  /*04d0*/  SHFL.DOWN PT, R4, R5, 0x4, 0x1f ;  /* 0x08801f0005047f89 */ /* 0x000e2400000e0000 */
[----:B0-----:R-:W-:-:S05]  /*04e0*/  FADD R4, R5, R4 ;  /* 0x0000000405047221 */ /* 0x001fca0000000000 */
[----:B------:R-:W0:Y:S02]  /*04f0*/  SHFL.DOWN PT, R7, R4, 0x2, 0x1f ;  /* 0x08401f0004077f89 */ /* 0x000e2400000e0000 */
[----:B0-----:R-:W-:-:S05]  /*0500*/  FADD R7, R4, R7 ;  /* 0x0000000704077221 */ /* 0x001fca0000000000 */
[----:B------:R-:W0:Y:S02]  /*0510*/  SHFL.DOWN PT, R6, R7, 0x1, 0x1f ;  /* 0x08201f0007067f89 */ /* 0x000e2400000e0000 */
[----:B0-----:R-:W-:-:S05]  /*0520*/  FADD R6, R7, R6 ;  /* 0x0000000607067221 */ /* 0x001fca0000000000 */
[----:B------:R0:W-:Y:S01]  /*0530*/  @!P0 STS [R3+0x4], R6 ;  /* 0x0000040603008388 */ /* 0x0001e20000000800 */
[----:B------:R-:W-:Y:S06]  /*0540*/  BAR.SYNC.DEFER_BLOCKING 0x0 ;  /* 0x0000000000007b1d */ /* 0x000fec0000010000 */
[----:B------:R-:W-:Y:S05]  /*0550*/  @P1 EXIT ;  /* 0x000000000000194d */ /* 0x000fea0003800000 */
[----:B------:R-:W1:Y:S01]  /*0560*/  S2UR UR5, SR_CgaCtaId ;  /* 0x00000000000579c3 */ /* 0x000e620000008800 */
[----:B------:R-:W-:-:S07]  /*0570*/  UMOV UR4, 0x400 ;  /* 0x0000040000047882 */ /* 0x000fce0000000000 */
[----:B------:R-:W2:Y:S01]  /*0580*/  LDC.64 R4, c[0x0][0x388] ;  /* 0x0000e200ff047b82 */ /* 0x000ea20000000a00 */
[----:B-1----:R-:W-:Y:S01]  /*0590*/  ULEA UR4, UR5, UR4, 0x18 ;  /* 0x0000000405047291 */ /* 0x002fe2000f8ec0ff */
[----:B------:R-:W1:Y:S08]  /*05a0*/  LDCU UR5, c[0x0][0x390] ;  /* 0x00007200ff0577ac */ /* 0x000e700008000800 */
[----:B0-----:R-:W0:Y:S02]  /*05b0*/  LDS R3, [UR4+0x4] ;  /* 0x00000404ff037984 */ /* 0x001e240008000800 */
[----:B------:R-:W3:Y:S02]  /*05c0*/  LDCU UR4, c[0x0][0x360] ;  /* 0x00006c00ff0477ac */ /* 0x000ee40008000800 */
.L_x_8:
[----:B--2---:R-:W-:-:S05]  /*05d0*/  IMAD.WIDE R6, R2, 0x4, R4 ;  /* 0x0000000402067825 */ /* 0x004fca00078e0204 */
[----:B------:R-:W2:Y:S01]  /*05e0*/  LDG.E R0, desc[UR6][R6.64] ;  /* 0x0000000606007981 */ /* 0x000ea2000c1e1900 */
[----:B0-----:R-:W0:Y:S01]  /*05f0*/  MUFU.RCP R8, R3 ;  /* 0x0000000300087308 */ /* 0x001e220000001000 */
[----:B------:R-:W-:Y:S01]  /*0600*/  BSSY.RECONVERGENT B0, `(.L_x_6) ;  /* 0x000000b000007945 */ /* 0x000fe20003800200 */
[----:B0-----:R-:W-:-:S04]  /*0610*/  FFMA R9, -R3, R8, 1 ;  /* 0x3f80000003097423 */ /* 0x001fc80000000108 */
[----:B------:R-:W-:Y:S02]  /*0620*/  FFMA R9, R8, R9, R8 ;  /* 0x0000000908097223 */ /* 0x000fe40000000008 */
[----:B--2---:R-:W0:Y:S02]  /*0630*/  FCHK P0, R0, R3 ;  /* 0x0000000300007302 */ /* 0x004e240000000000 */
[----:B------:R-:W-:-:S04]  /*0640*/  FFMA R8, R0, R9, RZ ;  /* 0x0000000900087223 */ /* 0x000fc800000000ff */
[----:B------:R-:W-:-:S04]  /*0650*/  FFMA R10, -R3, R8, R0 ;  /* 0x00000008030a7223 */ /* 0x000fc80000000100 */
[----:B------:R-:W-:Y:S01]  /*0660*/  FFMA R9, R9, R10, R8 ;  /* 0x0000000a09097223 */ /* 0x000fe20000000008 */
[----:B0-----:R-:W-:Y:S06]  /*0670*/  @!P0 BRA `(.L_x_7) ;  /* 0x00000000000c8947 */ /* 0x001fec0003800000 */
[----:B------:R-:W-:-:S07]  /*0680*/  MOV R8, 0x6a0 ;  /* 0x000006a000087802 */ /* 0x000fce0000000f00 */
[----:B-1-3--:R-:W-:Y:S05]  /*0690*/  CALL.REL.NOINC `($__internal_0_$__cuda_sm3x_div_rn_noftz_f32_slowpath) ;  /* 0x00000000001c7944 */ /* 0x00afea0003c00000 */
[----:B------:R-:W-:-:S07]  /*06a0*/  IMAD.MOV.U32 R9, RZ, RZ, R0 ;  /* 0x000000ffff097224 */ /* 0x000fce00078e0000 */
.L_x_7:
[----:B-1-3--:R-:W-:Y:S05]  /*06b0*/  BSYNC.RECONVERGENT B0 ;  /* 0x0000000000007941 */ /* 0x00afea0003800200 */
.L_x_6:
[----:B------:R4:W-:Y:S01]  /*06c0*/  STG.E desc[UR6][R6.64], R9 ;  /* 0x0000000906007986 */ /* 0x0009e2000c101906 */
[----:B------:R-:W-:-:S05]  /*06d0*/  VIADD R2, R2, UR4 ;  /* 0x0000000402027c36 */ /* 0x000fca0008000000 */
[----:B------:R-:W-:-:S13]  /*06e0*/  ISETP.GE.AND P0, PT, R2, UR5, PT ;  /* 0x0000000502007c0c */ /* 0x000fda000bf06270 */
[----:B----4-:R-:W-:Y:S05]  /*06f0*/  @!P0 BRA `(.L_x_8) ;  /* 0xfffffffc00b48947 */ /* 0x010fea000383ffff */
[----:B------:R-:W-:Y:S05]  /*0700*/  EXIT ;  /* 0x000000000000794d */ /* 0x000fea0003800000 */
        .weak           $__internal_0_$__cuda_sm3x_div_rn_noftz_f32_slowpath
        .type           $__internal_0_$__cuda_sm3x_div_rn_noftz_f32_slowpath,@function
        .size           $__internal_0_$__cuda_sm3x_div_rn_noftz_f32_slowpath,(.L_x_21 - $__internal_0_$__cuda_sm3x_div_rn_noftz_f32_slowpath)
$__internal_0_$__cuda_sm3x_div_rn_noftz_f32_slowpath:
[--C-:B------:R-:W-:Y:S01]  /*0710*/  SHF.R.U32.HI R10, RZ, 0x17, R3.reuse ;  /* 0x00000017ff0a7819 */ /* 0x100fe20000011603 */
[----:B------:R-:W-:Y:S01]  /*0720*/  BSSY.RECONVERGENT B1, `(.L_x_9) ;  /* 0x0000064000017945 */ /* 0x000fe20003800200 */
[----:B------:R-:W-:Y:S01]  /*0730*/  SHF.R.U32.HI R9, RZ, 0x17, R0 ;  /* 0x00000017ff097819 */ /* 0x000fe20000011600 */
[----:B------:R-:W-:Y:S01]  /*0740*/  IMAD.MOV.U32 R12, RZ, RZ, R3 ;  /* 0x000000ffff0c7224 */ /* 0x000fe200078e0003 */
[----:B------:R-:W-:Y:S02]  /*0750*/  LOP3.LUT R10, R10, 0xff, RZ, 0xc0, !PT ;  /* 0x000000ff0a0a7812 */ /* 0x000fe400078ec0ff */
[----:B------:R-:W-:Y:S02]  /*0760*/  LOP3.LUT R16, R9, 0xff, RZ, 0xc0, !PT ;  /* 0x000000ff09107812 */ /* 0x000fe400078ec0ff */
[----:B------:R-:W-:Y:S01]  /*0770*/  MOV R11, R0 ;  /* 0x00000000000b7202 */ /* 0x000fe20000000f00 */
[----:B------:R-:W-:Y:S02]  /*0780*/  VIADD R13, R10, 0xffffffff ;  /* 0xffffffff0a0d7836 */ /* 0x000fe40000000000 */
[----:B------:R-:W-:-:S03]  /*0790*/  VIADD R14, R16, 0xffffffff ;  /* 0xffffffff100e7836 */ /* 0x000fc60000000000 */
[----:B------:R-:W-:-:S04]  /*07a0*/  ISETP.GT.U32.AND P0, PT, R13, 0xfd, PT ;  /* 0x000000fd0d00780c */ /* 0x000fc80003f04070 */
[----:B------:R-:W-:-:S13]  /*07b0*/  ISETP.GT.U32.OR P0, PT, R14, 0xfd, P0 ;  /* 0x000000fd0e00780c */ /* 0x000fda0000704470 */
[----:B------:R-:W-:Y:S01]  /*07c0*/  @!P0 IMAD.MOV.U32 R9, RZ, RZ, RZ ;  /* 0x000000ffff098224 */ /* 0x000fe200078e00ff */
[----:B------:R-:W-:Y:S06]  /*07d0*/  @!P0 BRA `(.L_x_10) ;  /* 0x00000000005c8947 */ /* 0x000fec0003800000 */
[----:B------:R-:W-:Y:S02]  /*07e0*/  FSETP.GTU.FTZ.AND P1, PT, |R3|, +INF , PT ;  /* 0x7f8000000300780b */ /* 0x000fe40003f3c200 */
[----:B------:R-:W-:-:S04]  /*07f0*/  FSETP.GTU.FTZ.AND P0, PT, |R0|, +INF , PT ;  /* 0x7f8000000000780b */ /* 0x000fc80003f1c200 */
[----:B------:R-:W-:-:S13]  /*0800*/  PLOP3.LUT P0, PT, P0, P1, PT, 0xf8, 0x8f ;  /* 0x00000000008f781c */ /* 0x000fda0000703f70 */
[----:B------:R-:W-:Y:S05]  /*0810*/  @P0 BRA `(.L_x_11) ;  /* 0x00000004004c0947 */ /* 0x000fea0003800000 */
[----:B------:R-:W-:-:S13]  /*0820*/  LOP3.LUT P0, RZ, R12, 0x7fffffff, R11, 0xc8, !PT ;  /* 0x7fffffff0cff7812 */ /* 0x000fda000780c80b */
[----:B------:R-:W-:Y:S05]  /*0830*/  @!P0 BRA `(.L_x_12) ;  /* 0x00000004003c8947 */ /* 0x000fea0003800000 */
[C---:B------:R-:W-:Y:S02]  /*0840*/  FSETP.NEU.FTZ.AND P2, PT, |R0|.reuse, +INF , PT ;  /* 0x7f8000000000780b */ /* 0x040fe40003f5d200 */
[----:B------:R-:W-:Y:S02]  /*0850*/  FSETP.NEU.FTZ.AND P1, PT, |R3|, +INF , PT ;  /* 0x7f8000000300780b */ /* 0x000fe40003f3d200 */
[----:B------:R-:W-:-:S11]  /*0860*/  FSETP.NEU.FTZ.AND P0, PT, |R0|, +INF , PT ;  /* 0x7f8000000000780b */ /* 0x000fd60003f1d200 */
[----:B------:R-:W-:Y:S05]  /*0870*/  @!P1 BRA !P2, `(.L_x_12) ;  /* 0x00000004002c9947 */ /* 0x000fea0005000000 */
[----:B------:R-:W-:-:S04]  /*0880*/  LOP3.LUT P2, RZ, R11, 0x7fffffff, RZ, 0xc0, !PT ;  /* 0x7fffffff0bff7812 */ /* 0x000fc8000784c0ff */
[----:B------:R-:W-:-:S13]  /*0890*/  PLOP3.LUT P1, PT, P1, P2, PT, 0x2f, 0xf2 ;  /* 0x0000000000f2781c */ /* 0x000fda0000f24577 */
[----:B------:R-:W-:Y:S05]  /*08a0*/  @P1 BRA `(.L_x_13) ;  /* 0x0000000400181947 */ /* 0x000fea0003800000 */
[----:B------:R-:W-:-:S04]  /*08b0*/  LOP3.LUT P1, RZ, R12, 0x7fffffff, RZ, 0xc0, !PT ;  /* 0x7fffffff0cff7812 */ /* 0x000fc8000782c0ff */
[----:B------:R-:W-:-:S13]  /*08c0*/  PLOP3.LUT P0, PT, P0, P1, PT, 0x2f, 0xf2 ;  /* 0x0000000000f2781c */ /* 0x000fda0000702577 */
[----:B------:R-:W-:Y:S05]  /*08d0*/  @P0 BRA `(.L_x_14) ;  /* 0x0000000400000947 */ /* 0x000fea0003800000 */
[----:B------:R-:W-:Y:S02]  /*08e0*/  ISETP.GE.AND P0, PT, R14, RZ, PT ;  /* 0x000000ff0e00720c */ /* 0x000fe40003f06270 */
[----:B------:R-:W-:-:S11]  /*08f0*/  ISETP.GE.AND P1, PT, R13, RZ, PT ;  /* 0x000000ff0d00720c */ /* 0x000fd60003f26270 */
[----:B------:R-:W-:Y:S02]  /*0900*/  @P0 IMAD.MOV.U32 R9, RZ, RZ, RZ ;  /* 0x000000ffff090224 */ /* 0x000fe400078e00ff */
[----:B------:R-:W-:Y:S01]  /*0910*/  @!P0 FFMA R11, R0, 1.84467440737095516160e+19, RZ ;  /* 0x5f800000000b8823 */ /* 0x000fe200000000ff */
[----:B------:R-:W-:Y:S02]  /*0920*/  @!P0 IMAD.MOV.U32 R9, RZ, RZ, -0x40 ;  /* 0xffffffc0ff098424 */ /* 0x000fe400078e00ff */
[----:B------:R-:W-:Y:S02]  /*0930*/  @!P1 FFMA R12, R3, 1.84467440737095516160e+19, RZ ;  /* 0x5f800000030c9823 */ /* 0x000fe400000000ff */
[----:B------:R-:W-:-:S07]  /*0940*/  @!P1 VIADD R9, R9, 0x40 ;  /* 0x0000004009099836 */ /* 0x000fce0000000000 */
.L_x_10:
[----:B------:R-:W-:Y:S01]  /*0950*/  LEA R13, R10, 0xc0800000, 0x17 ;  /* 0xc08000000a0d7811 */ /* 0x000fe200078eb8ff */
[----:B------:R-:W-:Y:S04]  /*0960*/  BSSY.RECONVERGENT B2, `(.L_x_15) ;  /* 0x0000036000027945 */ /* 0x000fe80003800200 */
[----:B------:R-:W-:Y:S02]  /*0970*/  IMAD.IADD R13, R12, 0x1, -R13 ;  /* 0x000000010c0d7824 */ /* 0x000fe400078e0a0d */
[----:B------:R-:W-:Y:S02]  /*0980*/  VIADD R12, R16, 0xffffff81 ;  /* 0xffffff81100c7836 */ /* 0x000fe40000000000 */
[----:B------:R-:W0:Y:S01]  /*0990*/  MUFU.RCP R14, R13 ;  /* 0x0000000d000e7308 */ /* 0x000e220000001000 */
[----:B------:R-:W-:Y:S01]  /*09a0*/  FADD.FTZ R15, -R13, -RZ ;  /* 0x800000ff0d0f7221 */ /* 0x000fe20000010100 */
[C---:B------:R-:W-:Y:S01]  /*09b0*/  IMAD R0, R12.reuse, -0x800000, R11 ;  /* 0xff8000000c007824 */ /* 0x040fe200078e020b */
[----:B------:R-:W-:-:S05]  /*09c0*/  IADD3 R12, PT, PT, R12, 0x7f, -R10 ;  /* 0x0000007f0c0c7810 */ /* 0x000fca0007ffe80a */
[----:B------:R-:W-:Y:S02]  /*09d0*/  IMAD.IADD R9, R12, 0x1, R9 ;  /* 0x000000010c097824 */ /* 0x000fe400078e0209 */
[----:B0-----:R-:W-:-:S04]  /*09e0*/  FFMA R17, R14, R15, 1 ;  /* 0x3f8000000e117423 */ /* 0x001fc8000000000f */
[----:B------:R-:W-:-:S04]  /*09f0*/  FFMA R16, R14, R17, R14 ;  /* 0x000000110e107223 */ /* 0x000fc8000000000e */
[----:B------:R-:W-:-:S04]  /*0a00*/  FFMA R11, R0, R16, RZ ;  /* 0x00000010000b7223 */ /* 0x000fc800000000ff */
[----:B------:R-:W-:-:S04]  /*0a10*/  FFMA R14, R15, R11, R0 ;  /* 0x0000000b0f0e7223 */ /* 0x000fc80000000000 */
[----:B------:R-:W-:-:S04]  /*0a20*/  FFMA R17, R16, R14, R11 ;  /* 0x0000000e10117223 */ /* 0x000fc8000000000b */
[----:B------:R-:W-:-:S04]  /*0a30*/  FFMA R14, R15, R17, R0 ;  /* 0x000000110f0e7223 */ /* 0x000fc80000000000 */
[----:B------:R-:W-:-:S05]  /*0a40*/  FFMA R0, R16, R14, R17 ;  /* 0x0000000e10007223 */ /* 0x000fca0000000011 */
[----:B------:R-:W-:-:S04]  /*0a50*/  SHF.R.U32.HI R10, RZ, 0x17, R0 ;  /* 0x00000017ff0a7819 */ /* 0x000fc80000011600 */
[----:B------:R-:W-:-:S04]  /*0a60*/  LOP3.LUT R10, R10, 0xff, RZ, 0xc0, !PT ;  /* 0x000000ff0a0a7812 */ /* 0x000fc800078ec0ff */
[----:B------:R-:W-:-:S05]  /*0a70*/  IADD3 R13, PT, PT, R10, R9, RZ ;  /* 0x000000090a0d7210 */ /* 0x000fca0007ffe0ff */
[----:B------:R-:W-:-:S05]  /*0a80*/  VIADD R10, R13, 0xffffffff ;  /* 0xffffffff0d0a7836 */ /* 0x000fca0000000000 */
[----:B------:R-:W-:-:S13]  /*0a90*/  ISETP.GE.U32.AND P0, PT, R10, 0xfe, PT ;  /* 0x000000fe0a00780c */ /* 0x000fda0003f06070 */
[----:B------:R-:W-:Y:S05]  /*0aa0*/  @!P0 BRA `(.L_x_16) ;  /* 0x0000000000808947 */ /* 0x000fea0003800000 */
[----:B------:R-:W-:-:S13]  /*0ab0*/  ISETP.GT.AND P0, PT, R13, 0xfe, PT ;  /* 0x000000fe0d00780c */ /* 0x000fda0003f04270 */
[----:B------:R-:W-:Y:S05]  /*0ac0*/  @P0 BRA `(.L_x_17) ;  /* 0x00000000006c0947 */ /* 0x000fea0003800000 */
[----:B------:R-:W-:-:S13]  /*0ad0*/  ISETP.GE.AND P0, PT, R13, 0x1, PT ;  /* 0x000000010d00780c */ /* 0x000fda0003f06270 */
[----:B------:R-:W-:Y:S05]  /*0ae0*/  @P0 BRA `(.L_x_18) ;  /* 0x0000000000740947 */ /* 0x000fea0003800000 */
[----:B------:R-:W-:Y:S02]  /*0af0*/  ISETP.GE.AND P0, PT, R13, -0x18, PT ;  /* 0xffffffe80d00780c */ /* 0x000fe40003f06270 */
[----:B------:R-:W-:-:S11]  /*0b00*/  LOP3.LUT R0, R0, 0x80000000, RZ, 0xc0, !PT ;  /* 0x8000000000007812 */ /* 0x000fd600078ec0ff */
[----:B------:R-:W-:Y:S05]  /*0b10*/  @!P0 BRA `(.L_x_18) ;  /* 0x0000000000688947 */ /* 0x000fea0003800000 */
[CCC-:B------:R-:W-:Y:S01]  /*0b20*/  FFMA.RZ R9, R16.reuse, R14.reuse, R17.reuse ;  /* 0x0000000e10097223 */ /* 0x1c0fe2000000c011 */
[C---:B------:R-:W-:Y:S02]  /*0b30*/  VIADD R12, R13.reuse, 0x20 ;  /* 0x000000200d0c7836 */ /* 0x040fe40000000000 */
[CCC-:B------:R-:W-:Y:S01]  /*0b40*/  FFMA.RM R10, R16.reuse, R14.reuse, R17.reuse ;  /* 0x0000000e100a7223 */ /* 0x1c0fe20000004011 */
[----:B------:R-:W-:Y:S02]  /*0b50*/  ISETP.NE.AND P2, PT, R13, RZ, PT ;  /* 0x000000ff0d00720c */ /* 0x000fe40003f45270 */
[----:B------:R-:W-:Y:S01]  /*0b60*/  LOP3.LUT R11, R9, 0x7fffff, RZ, 0xc0, !PT ;  /* 0x007fffff090b7812 */ /* 0x000fe200078ec0ff */
[----:B------:R-:W-:Y:S01]  /*0b70*/  FFMA.RP R9, R16, R14, R17 ;  /* 0x0000000e10097223 */ /* 0x000fe20000008011 */
[----:B------:R-:W-:Y:S01]  /*0b80*/  ISETP.NE.AND P1, PT, R13, RZ, PT ;  /* 0x000000ff0d00720c */ /* 0x000fe20003f25270 */
[----:B------:R-:W-:Y:S01]  /*0b90*/  IMAD.MOV R13, RZ, RZ, -R13 ;  /* 0x000000ffff0d7224 */ /* 0x000fe200078e0a0d */
[----:B------:R-:W-:-:S02]  /*0ba0*/  LOP3.LUT R11, R11, 0x800000, RZ, 0xfc, !PT ;  /* 0x008000000b0b7812 */ /* 0x000fc400078efcff */
[----:B------:R-:W-:Y:S02]  /*0bb0*/  FSETP.NEU.FTZ.AND P0, PT, R9, R10, PT ;  /* 0x0000000a0900720b */ /* 0x000fe40003f1d000 */
[----:B------:R-:W-:Y:S02]  /*0bc0*/  SHF.L.U32 R12, R11, R12, RZ ;  /* 0x0000000c0b0c7219 */ /* 0x000fe400000006ff */
[----:B------:R-:W-:Y:S02]  /*0bd0*/  SEL R10, R13, RZ, P2 ;  /* 0x000000ff0d0a7207 */ /* 0x000fe40001000000 */
[----:B------:R-:W-:Y:S02]  /*0be0*/  ISETP.NE.AND P1, PT, R12, RZ, P1 ;  /* 0x000000ff0c00720c */ /* 0x000fe40000f25270 */
[----:B------:R-:W-:Y:S02]  /*0bf0*/  SHF.R.U32.HI R10, RZ, R10, R11 ;  /* 0x0000000aff0a7219 */ /* 0x000fe4000001160b */
[----:B------:R-:W-:-:S02]  /*0c00*/  PLOP3.LUT P0, PT, P0, P1, PT, 0xf8, 0x8f ;  /* 0x00000000008f781c */ /* 0x000fc40000703f70 */
[----:B------:R-:W-:Y:S02]  /*0c10*/  SHF.R.U32.HI R12, RZ, 0x1, R10 ;  /* 0x00000001ff0c7819 */ /* 0x000fe4000001160a */
[----:B------:R-:W-:-:S04]  /*0c20*/  SEL R9, RZ, 0x1, !P0 ;  /* 0x00000001ff097807 */ /* 0x000fc80004000000 */
[----:B------:R-:W-:-:S04]  /*0c30*/  LOP3.LUT R9, R9, 0x1, R12, 0xf8, !PT ;  /* 0x0000000109097812 */ /* 0x000fc800078ef80c */
[----:B------:R-:W-:-:S05]  /*0c40*/  LOP3.LUT R9, R9, R10, RZ, 0xc0, !PT ;  /* 0x0000000a09097212 */ /* 0x000fca00078ec0ff */
[----:B------:R-:W-:-:S05]  /*0c50*/  IMAD.IADD R9, R12, 0x1, R9 ;  /* 0x000000010c097824 */ /* 0x000fca00078e0209 */
[----:B------:R-:W-:Y:S01]  /*0c60*/  LOP3.LUT R0, R9, R0, RZ, 0xfc, !PT ;  /* 0x0000000009007212 */ /* 0x000fe200078efcff */
[----:B------:R-:W-:Y:S06]  /*0c70*/  BRA `(.L_x_18) ;  /* 0x0000000000107947 */ /* 0x000fec0003800000 */
.L_x_17:
[----:B------:R-:W-:-:S04]  /*0c80*/  LOP3.LUT R0, R0, 0x80000000, RZ, 0xc0, !PT ;  /* 0x8000000000007812 */ /* 0x000fc800078ec0ff */
[----:B------:R-:W-:Y:S01]  /*0c90*/  LOP3.LUT R0, R0, 0x7f800000, RZ, 0xfc, !PT ;  /* 0x7f80000000007812 */ /* 0x000fe200078efcff */
[----:B------:R-:W-:Y:S06]  /*0ca0*/  BRA `(.L_x_18) ;  /* 0x0000000000047947 */ /* 0x000fec0003800000 */
.L_x_16:
[----:B------:R-:W-:-:S07]  /*0cb0*/  IMAD R0, R9, 0x800000, R0 ;  /* 0x0080000009007824 */ /* 0x000fce00078e0200 */
.L_x_18:
[----:B------:R-:W-:Y:S05]  /*0cc0*/  BSYNC.RECONVERGENT B2 ;  /* 0x0000000000027941 */ /* 0x000fea0003800200 */
.L_x_15:
[----:B------:R-:W-:Y:S05]  /*0cd0*/  BRA `(.L_x_19) ;  /* 0x0000000000207947 */ /* 0x000fea0003800000 */
.L_x_14:
[----:B------:R-:W-:-:S04]  /*0ce0*/  LOP3.LUT R0, R12, 0x80000000, R11, 0x48, !PT ;  /* 0x800000000c007812 */ /* 0x000fc800078e480b */
[----:B------:R-:W-:Y:S01]  /*0cf0*/  LOP3.LUT R0, R0, 0x7f800000, RZ, 0xfc, !PT ;  /* 0x7f80000000007812 */ /* 0x000fe200078efcff */
[----:B------:R-:W-:Y:S06]  /*0d00*/  BRA `(.L_x_19) ;  /* 0x0000000000147947 */ /* 0x000fec0003800000 */
.L_x_13:
[----:B------:R-:W-:Y:S01]  /*0d10*/  LOP3.LUT R0, R12, 0x80000000, R11, 0x48, !PT ;  /* 0x800000000c007812 */ /* 0x000fe200078e480b */
[----:B------:R-:W-:Y:S06]  /*0d20*/  BRA `(.L_x_19) ;  /* 0x00000000000c7947 */ /* 0x000fec0003800000 */
.L_x_12:
[----:B------:R-:W0:Y:S01]  /*0d30*/  MUFU.RSQ R0, -QNAN ;  /* 0xffc0000000007908 */ /* 0x000e220000001400 */
[----:B------:R-:W-:Y:S05]  /*0d40*/  BRA `(.L_x_19) ;  /* 0x0000000000047947 */ /* 0x000fea0003800000 */
.L_x_11:
[----:B------:R-:W-:-:S07]  /*0d50*/  FADD.FTZ R0, R0, R3 ;  /* 0x0000000300007221 */ /* 0x000fce0000010000 */
.L_x_19:
[----:B------:R-:W-:Y:S05]  /*0d60*/  BSYNC.RECONVERGENT B1 ;  /* 0x0000000000017941 */ /* 0x000fea0003800200 */
.L_x_9:
[----:B------:R-:W-:-:S04]  /*0d70*/  IMAD.MOV.U32 R9, RZ, RZ, 0x0 ;  /* 0x00000000ff097424 */ /* 0x000fc800078e00ff */
[----:B0-----:R-:W-:Y:S05]  /*0d80*/  RET.REL.NODEC R8 `(_Z19softmaxStableKernelPKfPfi) ;  /* 0xfffffff0089c7950 */ /* 0x001fea0003c3ffff */
.L_x_20:
[----:B------:R-:W-:-:S00]  /*0d90*/  BRA `(.L_x_20) ;  /* 0xfffffffc00fc7947 */ /* 0x000fc0000383ffff */
[----:B------:R-:W-:-:S00]  /*0da0*/  NOP ;  /* 0x0000000000007918 */ /* 0x000fc00000000000 */
        /* <DEDUP_REMOVED lines=13> */
.L_x_21:


//--------------------- .nv.shared._Z19softmaxStableKernelPKfPfi --------------------------
	.section	.nv.shared._Z19softmaxStableKernelPKfPfi,"aw",@nobits
	.sectionflags	@""
	.align	4
.nv.shared._Z19softmaxStableKernelPKfPfi:
	.zero		1032


//--------------------- .nv.shared.reserved.0     --------------------------
	.section	.nv.shared.reserved.0,"aw",@nobits
	.weak		__nv_reservedSMEM_offset_0_alias
	.size		__nv_reservedSMEM_offset_0_alias, 0, 64
	.other		__nv_reservedSMEM_offset_0_alias,@"STO_CUDA_RESERVED_SHARED STV_DEFAULT"
__nv_reservedSMEM_offset_0_alias:
	.zero		0
	.zero		64


//--------------------- .nv.constant0._Z19softmaxStableKernelPKfPfi --------------------------
	.section	.nv.constant0._Z19softmaxStableKernelPKfPfi,"a",@progbits
	.sectionflags	@""
	.align	4
.nv.constant0._Z19softmaxStableKernelPKfPfi:
	.zero		916


//--------------------- SYMBOLS --------------------------

	.type		.nv.reservedSmem.offset0,@object
	.size		.nv.reservedSmem.offset0,0x4
	.type		.nv.reservedSmem.cap,@object
	.size		.nv.reservedSmem.cap,0x4
